//
// Generated by NVIDIA NVVM Compiler
//
// Compiler Build ID: CL-36424714
// Cuda compilation tools, release 13.0, V13.0.88
// Based on NVVM 20.0.0
//

.version 9.0
.target sm_100
.address_size 64

	// .globl	_Z23testeConvergenciaKernelxxPi
.extern .func  (.param .b32 func_retval0) vprintf
(
	.param .b64 vprintf_param_0,
	.param .b64 vprintf_param_1
)
;
.global .align 1 .b8 $str[84] = {79, 32, 110, 117, 109, 101, 114, 111, 32, 37, 108, 108, 100, 32, 103, 101, 114, 111, 117, 32, 118, 97, 108, 111, 114, 32, 105, 110, 118, 97, 108, 105, 100, 111, 47, 111, 118, 101, 114, 102, 108, 111, 119, 32, 101, 109, 32, 37, 108, 108, 100, 32, 105, 116, 101, 114, 97, 99, 111, 101, 115, 46, 32, 117, 108, 116, 105, 109, 111, 32, 118, 97, 108, 111, 114, 32, 61, 32, 37, 108, 108, 100, 10};
.global .align 1 .b8 $str$1[68] = {79, 32, 110, 117, 109, 101, 114, 111, 32, 37, 108, 108, 100, 32, 110, 97, 111, 32, 99, 111, 110, 118, 101, 114, 103, 105, 117, 32, 40, 62, 37, 108, 108, 100, 32, 105, 116, 101, 114, 97, 99, 111, 101, 115, 41, 46, 32, 117, 108, 116, 105, 109, 111, 32, 118, 97, 108, 111, 114, 32, 61, 32, 37, 108, 108, 100, 10};

.visible .entry _Z23testeConvergenciaKernelxxPi(
	.param .u64 _Z23testeConvergenciaKernelxxPi_param_0,
	.param .u64 _Z23testeConvergenciaKernelxxPi_param_1,
	.param .u64 .ptr .align 1 _Z23testeConvergenciaKernelxxPi_param_2
)
{
	.local .align 8 .b8 	__local_depot0[24];
	.reg .b64 	%SP;
	.reg .b64 	%SPL;
	.reg .pred 	%p<13>;
	.reg .b32 	%r<12>;
	.reg .b64 	%rd<59>;

	mov.u64 	%SPL, __local_depot0;
	cvta.local.u64 	%SP, %SPL;
	ld.param.u64 	%rd19, [_Z23testeConvergenciaKernelxxPi_param_0];
	ld.param.u64 	%rd20, [_Z23testeConvergenciaKernelxxPi_param_1];
	ld.param.u64 	%rd21, [_Z23testeConvergenciaKernelxxPi_param_2];
	cvta.to.global.u64 	%rd1, %rd21;
	add.u64 	%rd22, %SP, 0;
	add.u64 	%rd2, %SPL, 0;
	mov.u32 	%r1, %ctaid.x;
	mov.u32 	%r2, %ntid.x;
	mov.u32 	%r3, %tid.x;
	mad.lo.s32 	%r4, %r1, %r2, %r3;
	cvt.u64.u32 	%rd3, %r4;
	add.s64 	%rd4, %rd19, %rd3;
	setp.gt.s64 	%p1, %rd4, %rd20;
	@%p1 bra 	$L__BB0_19;
	mov.b64 	%rd54, 0;
	mov.u64 	%rd58, %rd4;
$L__BB0_2:
	setp.gt.u64 	%p2, %rd54, 999999999999;
	setp.eq.s64 	%p3, %rd58, 1;
	or.pred  	%p4, %p3, %p2;
	@%p4 bra 	$L__BB0_16;
	and.b64  	%rd24, %rd58, 1;
	setp.eq.b64 	%p5, %rd24, 1;
	@%p5 bra 	$L__BB0_5;
	shr.s64 	%rd58, %rd58, 1;
	bra.uni 	$L__BB0_14;
$L__BB0_5:
	mad.lo.s64 	%rd25, %rd58, -6148914691236517205, 3074457345618258602;
	setp.gt.u64 	%p6, %rd25, 6148914691236517204;
	@%p6 bra 	$L__BB0_7;
	mul.hi.s64 	%rd39, %rd58, 6148914691236517206;
	shr.u64 	%rd40, %rd39, 63;
	add.s64 	%rd58, %rd39, %rd40;
	bra.uni 	$L__BB0_14;
$L__BB0_7:
	mad.lo.s64 	%rd26, %rd58, -3689348814741910323, 1844674407370955161;
	setp.gt.u64 	%p7, %rd26, 3689348814741910322;
	@%p7 bra 	$L__BB0_9;
	mul.hi.s64 	%rd36, %rd58, 7378697629483820647;
	shr.u64 	%rd37, %rd36, 63;
	shr.s64 	%rd38, %rd36, 1;
	add.s64 	%rd58, %rd38, %rd37;
	bra.uni 	$L__BB0_14;
$L__BB0_9:
	mad.lo.s64 	%rd27, %rd58, 7905747460161236407, 1317624576693539401;
	setp.lt.u64 	%p8, %rd27, 2635249153387078803;
	@%p8 bra 	$L__BB0_20;
	setp.lt.s64 	%p9, %rd58, 1;
	mov.b64 	%rd57, 0;
	@%p9 bra 	$L__BB0_13;
	mov.b64 	%rd57, 0;
	mov.u64 	%rd56, %rd58;
$L__BB0_12:
	mul.hi.u64 	%rd30, %rd56, -3689348814741910323;
	shr.u64 	%rd14, %rd30, 3;
	mul.lo.s64 	%rd31, %rd14, 10;
	sub.s64 	%rd32, %rd56, %rd31;
	add.s64 	%rd57, %rd57, %rd32;
	setp.gt.u64 	%p10, %rd56, 9;
	mov.u64 	%rd56, %rd14;
	@%p10 bra 	$L__BB0_12;
$L__BB0_13:
	add.s64 	%rd58, %rd57, %rd58;
$L__BB0_14:
	add.s64 	%rd54, %rd54, 1;
	setp.gt.s64 	%p11, %rd58, 0;
	@%p11 bra 	$L__BB0_2;
	st.local.u64 	[%rd2], %rd4;
	st.local.u64 	[%rd2+8], %rd54;
	st.local.u64 	[%rd2+16], %rd58;
	mov.u64 	%rd41, $str;
	cvta.global.u64 	%rd42, %rd41;
	{ // callseq 0, 0
	.param .b64 param0;
	st.param.b64 	[param0], %rd42;
	.param .b64 param1;
	st.param.b64 	[param1], %rd22;
	.param .b32 retval0;
	call.uni (retval0), 
	vprintf, 
	(
	param0, 
	param1
	);
	ld.param.b32 	%r5, [retval0];
	} // callseq 0
	shl.b64 	%rd44, %rd3, 2;
	add.s64 	%rd45, %rd1, %rd44;
	mov.b32 	%r7, -1;
	st.global.u32 	[%rd45], %r7;
	bra.uni 	$L__BB0_19;
$L__BB0_16:
	setp.lt.u64 	%p12, %rd54, 1000000000000;
	@%p12 bra 	$L__BB0_18;
	st.local.u64 	[%rd2], %rd4;
	st.local.u64 	[%rd2+8], %rd54;
	st.local.u64 	[%rd2+16], %rd58;
	mov.u64 	%rd48, $str$1;
	cvta.global.u64 	%rd49, %rd48;
	{ // callseq 1, 0
	.param .b64 param0;
	st.param.b64 	[param0], %rd49;
	.param .b64 param1;
	st.param.b64 	[param1], %rd22;
	.param .b32 retval0;
	call.uni (retval0), 
	vprintf, 
	(
	param0, 
	param1
	);
	ld.param.b32 	%r9, [retval0];
	} // callseq 1
	shl.b64 	%rd51, %rd3, 2;
	add.s64 	%rd52, %rd1, %rd51;
	mov.b32 	%r11, 0;
	st.global.u32 	[%rd52], %r11;
	bra.uni 	$L__BB0_19;
$L__BB0_18:
	shl.b64 	%rd46, %rd3, 2;
	add.s64 	%rd47, %rd1, %rd46;
	mov.b32 	%r8, 1;
	st.global.u32 	[%rd47], %r8;
$L__BB0_19:
	ret;
$L__BB0_20:
	mul.hi.s64 	%rd33, %rd58, 5270498306774157605;
	shr.u64 	%rd34, %rd33, 63;
	shr.s64 	%rd35, %rd33, 1;
	add.s64 	%rd58, %rd35, %rd34;
	bra.uni 	$L__BB0_14;

}


// ===== COMPILED SASS (sm_100) =====

	.target	sm_100

	.elftype	@"ET_EXEC"


//--------------------- .note.nv.tkinfo           --------------------------
	.section	.note.nv.tkinfo,"",@"SHT_NOTE"
	.sectionflags	@"SHF_NOTE_NV_TKINFO"
	.tkinfo
        /*0018*/ 	.word	0x00000002
        /*0030*/ 	.string	""
        /*0030*/ 	.string	"ptxas"
        /*0030*/ 	.string	"Cuda compilation tools, release 13.0, V13.0.88"
        /*0030*/ 	.string	"Build cuda_13.0.r13.0/compiler.36424714_0"
        /*0030*/ 	.string	"-arch sm_100 -m 64 "



//--------------------- .note.nv.cuinfo           --------------------------
	.section	.note.nv.cuinfo,"",@"SHT_NOTE"
	.sectionflags	@"SHF_NOTE_NV_CUINFO"
        /*0018*/ 	.short	0x0002
        /*001a*/ 	.short	0x0064
        /*001c*/ 	.short	0x0082
	.zero		2


//--------------------- .nv.info                  --------------------------
	.section	.nv.info,"",@"SHT_CUDA_INFO"
	.align	4


	//----- nvinfo : EIATTR_REGCOUNT
	.align		4
        /*0000*/ 	.byte	0x04, 0x2f
        /*0002*/ 	.short	(.L_3 - .L_2)
	.align		4
.L_2:
        /*0004*/ 	.word	index@(_Z23testeConvergenciaKernelxxPi)
        /*0008*/ 	.word	0x00000018


	//----- nvinfo : EIATTR_FRAME_SIZE
	.align		4
.L_3:
        /*000c*/ 	.byte	0x04, 0x11
        /*000e*/ 	.short	(.L_5 - .L_4)
	.align		4
.L_4:
        /*0010*/ 	.word	index@(_Z23testeConvergenciaKernelxxPi)
        /*0014*/ 	.word	0x00000018


	//----- nvinfo : EIATTR_MIN_STACK_SIZE
	.align		4
.L_5:
        /*0018*/ 	.byte	0x04, 0x12
        /*001a*/ 	.short	(.L_7 - .L_6)
	.align		4
.L_6:
        /*001c*/ 	.word	index@(_Z23testeConvergenciaKernelxxPi)
        /*0020*/ 	.word	0x00000018
.L_7:


//--------------------- .nv.compat                --------------------------
	.section	.nv.compat,"",@"SHT_CUDA_COMPAT_INFO"
	.align	4
        /*0000*/ 	.byte	0x02, 0x09, 0x00, 0x00, 0x02, 0x02, 0x01, 0x00, 0x02, 0x05, 0x05, 0x00, 0x03, 0x07, 0x01, 0x01
        /*0010*/ 	.byte	0x02, 0x03, 0x00, 0x00, 0x02, 0x06, 0x01, 0x00, 0x04, 0x0b, 0x08, 0x00, 0x09, 0x00, 0x00, 0x00
        /*0020*/ 	.byte	0x00, 0x00, 0x00, 0x00


//--------------------- .nv.info._Z23testeConvergenciaKernelxxPi --------------------------
	.section	.nv.info._Z23testeConvergenciaKernelxxPi,"",@"SHT_CUDA_INFO"
	.sectionflags	@""
	.align	4


	//----- nvinfo : EIATTR_CUDA_API_VERSION
	.align		4
        /*0000*/ 	.byte	0x04, 0x37
        /*0002*/ 	.short	(.L_9 - .L_8)
.L_8:
        /*0004*/ 	.word	0x00000082


	//----- nvinfo : EIATTR_KPARAM_INFO
	.align		4
.L_9:
        /*0008*/ 	.byte	0x04, 0x17
        /*000a*/ 	.short	(.L_11 - .L_10)
.L_10:
        /*000c*/ 	.word	0x00000000
        /*0010*/ 	.short	0x0002
        /*0012*/ 	.short	0x0010
        /*0014*/ 	.byte	0x00, 0xf5, 0x21, 0x00


	//----- nvinfo : EIATTR_KPARAM_INFO
	.align		4
.L_11:
        /*0018*/ 	.byte	0x04, 0x17
        /*001a*/ 	.short	(.L_13 - .L_12)
.L_12:
        /*001c*/ 	.word	0x00000000
        /*0020*/ 	.short	0x0001
        /*0022*/ 	.short	0x0008
        /*0024*/ 	.byte	0x00, 0xf0, 0x21, 0x00


	//----- nvinfo : EIATTR_KPARAM_INFO
	.align		4
.L_13:
        /*0028*/ 	.byte	0x04, 0x17
        /*002a*/ 	.short	(.L_15 - .L_14)
.L_14:
        /*002c*/ 	.word	0x00000000
        /*0030*/ 	.short	0x0000
        /*0032*/ 	.short	0x0000
        /*0034*/ 	.byte	0x00, 0xf0, 0x21, 0x00


	//----- nvinfo : EIATTR_SPARSE_MMA_MASK
	.align		4
.L_15:
        /*0038*/ 	.byte	0x03, 0x50
        /*003a*/ 	.short	0x0000


	//----- nvinfo : EIATTR_MAXREG_COUNT
	.align		4
        /*003c*/ 	.byte	0x03, 0x1b
        /*003e*/ 	.short	0x00ff


	//----- nvinfo : EIATTR_EXTERNS
	.align		4
        /*0040*/ 	.byte	0x04, 0x0f
        /*0042*/ 	.short	(.L_17 - .L_16)


	//   ....[0]....
	.align		4
.L_16:
        /*0044*/ 	.word	index@(vprintf)


	//----- nvinfo : EIATTR_MERCURY_ISA_VERSION
	.align		4
.L_17:
        /*0048*/ 	.byte	0x03, 0x5f
        /*004a*/ 	.short	0x0101


	//----- nvinfo : EIATTR_VRC_CTA_INIT_COUNT
	.align		4
        /*004c*/ 	.byte	0x02, 0x4a
	.zero		1
	.zero		1


	//----- nvinfo : EIATTR_SYSCALL_OFFSETS
	.align		4
        /*0050*/ 	.byte	0x04, 0x46
        /*0052*/ 	.short	(.L_19 - .L_18)


	//   ....[0]....
.L_18:
        /*0054*/ 	.word	0x00000a00


	//   ....[1]....
        /*0058*/ 	.word	0x00000ba0


	//----- nvinfo : EIATTR_EXIT_INSTR_OFFSETS
	.align		4
.L_19:
        /*005c*/ 	.byte	0x04, 0x1c
        /*005e*/ 	.short	(.L_21 - .L_20)


	//   ....[0]....
.L_20:
        /*0060*/ 	.word	0x000000f0


	//   ....[1]....
        /*0064*/ 	.word	0x00000a60


	//   ....[2]....
        /*0068*/ 	.word	0x00000bf0


	//   ....[3]....
        /*006c*/ 	.word	0x00000c50


	//----- nvinfo : EIATTR_CRS_STACK_SIZE
	.align		4
.L_21:
        /*0070*/ 	.byte	0x04, 0x1e
        /*0072*/ 	.short	(.L_23 - .L_22)
.L_22:
        /*0074*/ 	.word	0x00000000


	//----- nvinfo : EIATTR_CBANK_PARAM_SIZE
	.align		4
.L_23:
        /*0078*/ 	.byte	0x03, 0x19
        /*007a*/ 	.short	0x0018


	//----- nvinfo : EIATTR_PARAM_CBANK
	.align		4
        /*007c*/ 	.byte	0x04, 0x0a
        /*007e*/ 	.short	(.L_25 - .L_24)
	.align		4
.L_24:
        /*0080*/ 	.word	index@(.nv.constant0._Z23testeConvergenciaKernelxxPi)
        /*0084*/ 	.short	0x0380
        /*0086*/ 	.short	0x0018


	//----- nvinfo : EIATTR_SW_WAR
	.align		4
.L_25:
        /*0088*/ 	.byte	0x04, 0x36
        /*008a*/ 	.short	(.L_27 - .L_26)
.L_26:
        /*008c*/ 	.word	0x00000008
.L_27:


//--------------------- .nv.callgraph             --------------------------
	.section	.nv.callgraph,"",@"SHT_CUDA_CALLGRAPH"
	.align	4
	.sectionentsize	8
	.align		4
        /*0000*/ 	.word	0x00000000
	.align		4
        /*0004*/ 	.word	0xffffffff
	.align		4
        /*0008*/ 	.word	index@(_Z23testeConvergenciaKernelxxPi)
	.align		4
        /*000c*/ 	.word	index@(vprintf)
	.align		4
        /*0010*/ 	.word	0x00000000
	.align		4
        /*0014*/ 	.word	0xfffffffe
	.align		4
        /*0018*/ 	.word	0x00000000
	.align		4
        /*001c*/ 	.word	0xfffffffd
	.align		4
        /*0020*/ 	.word	0x00000000
	.align		4
        /*0024*/ 	.word	0xfffffffc


//--------------------- .nv.constant4             --------------------------
	.section	.nv.constant4,"a",@progbits
	.align	8
	.align		8
.nv.constant4:
        /*0000*/ 	.dword	vprintf
	.align		8
        /*0008*/ 	.dword	$str
	.align		8
        /*0010*/ 	.dword	$str$1


//--------------------- .text._Z23testeConvergenciaKernelxxPi --------------------------
	.section	.text._Z23testeConvergenciaKernelxxPi,"ax",@progbits
	.align	128
        .global         _Z23testeConvergenciaKernelxxPi
        .type           _Z23testeConvergenciaKernelxxPi,@function
        .size           _Z23testeConvergenciaKernelxxPi,(.L_x_15 - _Z23testeConvergenciaKernelxxPi)
        .other          _Z23testeConvergenciaKernelxxPi,@"STO_CUDA_ENTRY STV_DEFAULT"
_Z23testeConvergenciaKernelxxPi:
.text._Z23testeConvergenciaKernelxxPi:
[----:B------:R-:W0:Y:S01]  /*0000*/  LDC R1, c[0x0][0x37c] ;  /* 0x0000df00ff017b82 */ /* 0x000e220000000800 */
[----:B------:R-:W1:Y:S01]  /*0010*/  S2R R3, SR_TID.X ;  /* 0x0000000000037919 */ /* 0x000e620000002100 */
[----:B------:R-:W2:Y:S06]  /*0020*/  LDCU UR5, c[0x0][0x2fc] ;  /* 0x00005f80ff0577ac */ /* 0x000eac0008000800 */
[----:B------:R-:W1:Y:S01]  /*0030*/  S2UR UR6, SR_CTAID.X ;  /* 0x00000000000679c3 */ /* 0x000e620000002500 */
[----:B0-----:R-:W-:Y:S01]  /*0040*/  VIADD R1, R1, 0xffffffe8 ;  /* 0xffffffe801017836 */ /* 0x001fe20000000000 */
[----:B------:R-:W0:Y:S01]  /*0050*/  LDCU.128 UR8, c[0x0][0x380] ;  /* 0x00007000ff0877ac */ /* 0x000e220008000c00 */
[----:B------:R-:W3:Y:S05]  /*0060*/  LDCU UR4, c[0x0][0x2f8] ;  /* 0x00005f00ff0477ac */ /* 0x000eea0008000800 */
[----:B------:R-:W1:Y:S02]  /*0070*/  LDC R16, c[0x0][0x360] ;  /* 0x0000d800ff107b82 */ /* 0x000e640000000800 */
[----:B-1----:R-:W-:-:S05]  /*0080*/  IMAD R16, R16, UR6, R3 ;  /* 0x0000000610107c24 */ /* 0x002fca000f8e0203 */
[----:B0-----:R-:W-:-:S04]  /*0090*/  IADD3 R2, P1, PT, R16, UR8, RZ ;  /* 0x0000000810027c10 */ /* 0x001fc8000ff3e0ff */
[----:B------:R-:W-:Y:S01]  /*00a0*/  ISETP.GT.U32.AND P0, PT, R2, UR10, PT ;  /* 0x0000000a02007c0c */ /* 0x000fe2000bf04070 */
[----:B------:R-:W-:Y:S01]  /*00b0*/  IMAD.X R3, RZ, RZ, UR9, P1 ;  /* 0x00000009ff037e24 */ /* 0x000fe200088e06ff */
[----:B---3--:R-:W-:-:S04]  /*00c0*/  IADD3 R6, P1, PT, R1, UR4, RZ ;  /* 0x0000000401067c10 */ /* 0x008fc8000ff3e0ff */
[----:B------:R-:W-:Y:S01]  /*00d0*/  ISETP.GT.AND.EX P0, PT, R3, UR11, PT, P0 ;  /* 0x0000000b03007c0c */ /* 0x000fe2000bf04300 */
[----:B--2---:R-:W-:-:S12]  /*00e0*/  IMAD.X R7, RZ, RZ, UR5, P1 ;  /* 0x00000005ff077e24 */ /* 0x004fd800088e06ff */
[----:B------:R-:W-:Y:S05]  /*00f0*/  @P0 EXIT ;  /* 0x000000000000094d */ /* 0x000fea0003800000 */
[----:B------:R-:W-:Y:S01]  /*0100*/  BSSY.RECONVERGENT B6, `(.L_x_0) ;  /* 0x0000097000067945 */ /* 0x000fe20003800200 */
[----:B------:R-:W-:Y:S01]  /*0110*/  CS2R R10, SRZ ;  /* 0x00000000000a7805 */ /* 0x000fe2000001ff00 */
[----:B------:R-:W-:Y:S01]  /*0120*/  IMAD.MOV.U32 R12, RZ, RZ, R2 ;  /* 0x000000ffff0c7224 */ /* 0x000fe200078e0002 */
[----:B------:R-:W0:Y:S01]  /*0130*/  LDCU.64 UR36, c[0x0][0x358] ;  /* 0x00006b00ff2477ac */ /* 0x000e220008000a00 */
[----:B------:R-:W-:-:S07]  /*0140*/  IMAD.MOV.U32 R13, RZ, RZ, R3 ;  /* 0x000000ffff0d7224 */ /* 0x000fce00078e0003 */
.L_x_10:
[----:B------:R-:W-:Y:S01]  /*0150*/  ISETP.GT.U32.AND P1, PT, R10, -0x2b5af001, PT ;  /* 0xd4a50fff0a00780c */ /* 0x000fe20003f24070 */
[----:B------:R-:W-:Y:S01]  /*0160*/  IMAD.MOV.U32 R4, RZ, RZ, R12 ;  /* 0x000000ffff047224 */ /* 0x000fe200078e000c */
[----:B------:R-:W-:Y:S01]  /*0170*/  ISETP.EQ.U32.AND P0, PT, R12, 0x1, PT ;  /* 0x000000010c00780c */ /* 0x000fe20003f02070 */
[----:B------:R-:W-:Y:S01]  /*0180*/  IMAD.MOV.U32 R0, RZ, RZ, R13 ;  /* 0x000000ffff007224 */ /* 0x000fe200078e000d */
[----:B------:R-:W-:-:S04]  /*0190*/  ISETP.GT.U32.AND.EX P1, PT, R11, 0xe8, PT, P1 ;  /* 0x000000e80b00780c */ /* 0x000fc80003f24110 */
[----:B------:R-:W-:-:S13]  /*01a0*/  ISETP.EQ.OR.EX P0, PT, R13, RZ, P1, P0 ;  /* 0x000000ff0d00720c */ /* 0x000fda0000f02700 */
[----:B------:R-:W-:Y:S05]  /*01b0*/  @P0 BRA `(.L_x_1) ;  /* 0x00000008002c0947 */ /* 0x000fea0003800000 */
[----:B------:R-:W-:Y:S01]  /*01c0*/  LOP3.LUT R5, R12, 0x1, RZ, 0xc0, !PT ;  /* 0x000000010c057812 */ /* 0x000fe200078ec0ff */
[----:B------:R-:W-:Y:S03]  /*01d0*/  BSSY.RECONVERGENT B0, `(.L_x_2) ;  /* 0x0000072000007945 */ /* 0x000fe60003800200 */
[----:B------:R-:W-:-:S04]  /*01e0*/  ISETP.NE.U32.AND P0, PT, R5, 0x1, PT ;  /* 0x000000010500780c */ /* 0x000fc80003f05070 */
[----:B------:R-:W-:-:S13]  /*01f0*/  ISETP.NE.U32.AND.EX P0, PT, RZ, RZ, PT, P0 ;  /* 0x000000ffff00720c */ /* 0x000fda0003f05100 */
[--C-:B------:R-:W-:Y:S02]  /*0200*/  @P0 SHF.R.S64 R12, R12, 0x1, R13.reuse ;  /* 0x000000010c0c0819 */ /* 0x100fe4000000100d */
[----:B------:R-:W-:Y:S01]  /*0210*/  @P0 SHF.R.S32.HI R13, RZ, 0x1, R13 ;  /* 0x00000001ff0d0819 */ /* 0x000fe2000001140d */
[----:B------:R-:W-:Y:S06]  /*0220*/  @P0 BRA `(.L_x_3) ;  /* 0x0000000400b00947 */ /* 0x000fec0003800000 */
[----:B------:R-:W-:Y:S02]  /*0230*/  HFMA2 R9, -RZ, RZ, 0.05206298828125, -0.05206298828125 ;  /* 0x2aaaaaaaff097431 */ /* 0x000fe400000001ff */
[----:B------:R-:W-:Y:S02]  /*0240*/  IMAD R5, R0, -0x55555555, RZ ;  /* 0xaaaaaaab00057824 */ /* 0x000fe400078e02ff */
[----:B------:R-:W-:Y:S02]  /*0250*/  IMAD.MOV.U32 R8, RZ, RZ, -0x55555556 ;  /* 0xaaaaaaaaff087424 */ /* 0x000fe400078e00ff */
[C---:B------:R-:W-:Y:S02]  /*0260*/  IMAD R5, R4.reuse, -0x55555556, R5 ;  /* 0xaaaaaaaa04057824 */ /* 0x040fe400078e0205 */
[----:B------:R-:W-:-:S04]  /*0270*/  IMAD.WIDE.U32 R8, R4, -0x55555555, R8 ;  /* 0xaaaaaaab04087825 */ /* 0x000fc800078e0008 */
[----:B------:R-:W-:Y:S01]  /*0280*/  IMAD.IADD R5, R9, 0x1, R5 ;  /* 0x0000000109057824 */ /* 0x000fe200078e0205 */
[----:B------:R-:W-:-:S04]  /*0290*/  ISETP.GT.U32.AND P0, PT, R8, 0x55555554, PT ;  /* 0x555555540800780c */ /* 0x000fc80003f04070 */
[----:B------:R-:W-:-:S13]  /*02a0*/  ISETP.GT.U32.AND.EX P0, PT, R5, 0x55555555, PT, P0 ;  /* 0x555555550500780c */ /* 0x000fda0003f04100 */
[----:B------:R-:W-:Y:S05]  /*02b0*/  @P0 BRA `(.L_x_4) ;  /* 0x00000000003c0947 */ /* 0x000fea0003800000 */
[C---:B------:R-:W-:Y:S01]  /*02c0*/  IMAD.WIDE.U32 R8, R0.reuse, 0x55555556, RZ ;  /* 0x5555555600087825 */ /* 0x040fe200078e00ff */
[----:B------:R-:W-:-:S03]  /*02d0*/  ISETP.LT.AND P1, PT, R0, RZ, PT ;  /* 0x000000ff0000720c */ /* 0x000fc60003f21270 */
[----:B------:R-:W-:-:S04]  /*02e0*/  IMAD.WIDE.U32 R8, P0, R4, 0x55555555, R8 ;  /* 0x5555555504087825 */ /* 0x000fc80007800008 */
[----:B------:R-:W-:-:S04]  /*02f0*/  IMAD.WIDE.U32 R4, R4, 0x55555556, RZ ;  /* 0x5555555604047825 */ /* 0x000fc800078e00ff */
[----:B------:R-:W-:Y:S01]  /*0300*/  IMAD.X R13, RZ, RZ, RZ, P0 ;  /* 0x000000ffff0d7224 */ /* 0x000fe200000e06ff */
[----:B------:R-:W-:Y:S01]  /*0310*/  IADD3 RZ, P0, PT, R5, R8, RZ ;  /* 0x0000000805ff7210 */ /* 0x000fe20007f1e0ff */
[----:B------:R-:W-:-:S04]  /*0320*/  IMAD.MOV.U32 R12, RZ, RZ, R9 ;  /* 0x000000ffff0c7224 */ /* 0x000fc800078e0009 */
[----:B------:R-:W-:-:S03]  /*0330*/  IMAD.WIDE.U32.X R4, R0, 0x55555555, R12, P0 ;  /* 0x5555555500047825 */ /* 0x000fc600000e040c */
[----:B------:R-:W-:-:S04]  /*0340*/  IADD3 R9, P0, PT, R4, -0x55555556, RZ ;  /* 0xaaaaaaaa04097810 */ /* 0x000fc80007f1e0ff */
[----:B------:R-:W-:Y:S02]  /*0350*/  IADD3.X R13, PT, PT, R5, -0x55555556, RZ, P0, !PT ;  /* 0xaaaaaaaa050d7810 */ /* 0x000fe400007fe4ff */
[----:B------:R-:W-:Y:S02]  /*0360*/  SEL R0, R9, R4, P1 ;  /* 0x0000000409007207 */ /* 0x000fe40000800000 */
[----:B------:R-:W-:-:S04]  /*0370*/  SEL R5, R13, R5, P1 ;  /* 0x000000050d057207 */ /* 0x000fc80000800000 */
[----:B------:R-:W-:-:S05]  /*0380*/  LEA.HI R12, P0, R5, R0, RZ, 0x1 ;  /* 0x00000000050c7211 */ /* 0x000fca00078108ff */
[----:B------:R-:W-:Y:S01]  /*0390*/  IMAD.X R13, RZ, RZ, R5, P0 ;  /* 0x000000ffff0d7224 */ /* 0x000fe200000e0605 */
[----:B------:R-:W-:Y:S07]  /*03a0*/  BRA `(.L_x_3) ;  /* 0x0000000400507947 */ /* 0x000fee0003800000 */
.L_x_4:
[----:B------:R-:W-:Y:S02]  /*03b0*/  IMAD R5, R0, -0x33333333, RZ ;  /* 0xcccccccd00057824 */ /* 0x000fe400078e02ff */
[----:B------:R-:W-:Y:S02]  /*03c0*/  IMAD.MOV.U32 R8, RZ, RZ, -0x66666667 ;  /* 0x99999999ff087424 */ /* 0x000fe400078e00ff */
[----:B------:R-:W-:Y:S02]  /*03d0*/  IMAD.MOV.U32 R9, RZ, RZ, 0x19999999 ;  /* 0x19999999ff097424 */ /* 0x000fe400078e00ff */
        /* <DEDUP_REMOVED lines=9> */
[----:B------:R-:W-:Y:S01]  /*0470*/  IMAD.WIDE.U32 R4, R4, 0x66666667, RZ ;  /* 0x6666666704047825 */ /* 0x000fe200078e00ff */
[----:B------:R-:W-:-:S03]  /*0480*/  IADD3.X R13, PT, PT, RZ, RZ, RZ, P0, !PT ;  /* 0x000000ffff0d7210 */ /* 0x000fc600007fe4ff */
[----:B------:R-:W-:Y:S01]  /*0490*/  IMAD.MOV.U32 R12, RZ, RZ, R9 ;  /* 0x000000ffff0c7224 */ /* 0x000fe200078e0009 */
[----:B------:R-:W-:-:S05]  /*04a0*/  IADD3 RZ, P0, PT, R5, R8, RZ ;  /* 0x0000000805ff7210 */ /* 0x000fca0007f1e0ff */
[----:B------:R-:W-:-:S03]  /*04b0*/  IMAD.WIDE.U32.X R4, R0, 0x66666666, R12, P0 ;  /* 0x6666666600047825 */ /* 0x000fc600000e040c */
[----:B------:R-:W-:-:S04]  /*04c0*/  IADD3 R9, P0, PT, R4, -0x66666667, RZ ;  /* 0x9999999904097810 */ /* 0x000fc80007f1e0ff */
[----:B------:R-:W-:Y:S02]  /*04d0*/  IADD3.X R13, PT, PT, R5, -0x66666667, RZ, P0, !PT ;  /* 0x99999999050d7810 */ /* 0x000fe400007fe4ff */
[----:B------:R-:W-:Y:S02]  /*04e0*/  SEL R0, R9, R4, P1 ;  /* 0x0000000409007207 */ /* 0x000fe40000800000 */
[----:B------:R-:W-:-:S04]  /*04f0*/  SEL R5, R13, R5, P1 ;  /* 0x000000050d057207 */ /* 0x000fc80000800000 */
[----:B------:R-:W-:-:S04]  /*0500*/  SHF.R.S64 R0, R0, 0x1, R5 ;  /* 0x0000000100007819 */ /* 0x000fc80000001005 */
[----:B------:R-:W-:Y:S02]  /*0510*/  LEA.HI R12, P0, R5, R0, RZ, 0x1 ;  /* 0x00000000050c7211 */ /* 0x000fe400078108ff */
[----:B------:R-:W-:-:S05]  /*0520*/  SHF.R.S32.HI R0, RZ, 0x1, R5 ;  /* 0x00000001ff007819 */ /* 0x000fca0000011405 */
[----:B------:R-:W-:Y:S01]  /*0530*/  IMAD.X R13, RZ, RZ, R0, P0 ;  /* 0x000000ffff0d7224 */ /* 0x000fe200000e0600 */
[----:B------:R-:W-:Y:S06]  /*0540*/  BRA `(.L_x_3) ;  /* 0x0000000000e87947 */ /* 0x000fec0003800000 */
.L_x_5:
[----:B------:R-:W-:Y:S02]  /*0550*/  IMAD R5, R0, -0x49249249, RZ ;  /* 0xb6db6db700057824 */ /* 0x000fe400078e02ff */
[----:B------:R-:W-:Y:S02]  /*0560*/  IMAD.MOV.U32 R8, RZ, RZ, 0x49249249 ;  /* 0x49249249ff087424 */ /* 0x000fe400078e00ff */
[----:B------:R-:W-:Y:S02]  /*0570*/  IMAD.MOV.U32 R9, RZ, RZ, 0x12492492 ;  /* 0x12492492ff097424 */ /* 0x000fe400078e00ff */
[C---:B------:R-:W-:Y:S02]  /*0580*/  IMAD R5, R4.reuse, 0x6db6db6d, R5 ;  /* 0x6db6db6d04057824 */ /* 0x040fe400078e0205 */
[----:B------:R-:W-:-:S04]  /*0590*/  IMAD.WIDE.U32 R8, R4, -0x49249249, R8 ;  /* 0xb6db6db704087825 */ /* 0x000fc800078e0008 */
[----:B------:R-:W-:Y:S01]  /*05a0*/  IMAD.IADD R5, R9, 0x1, R5 ;  /* 0x0000000109057824 */ /* 0x000fe200078e0205 */
[----:B------:R-:W-:-:S04]  /*05b0*/  ISETP.GE.U32.AND P0, PT, R8, -0x6db6db6d, PT ;  /* 0x924924930800780c */ /* 0x000fc80003f06070 */
[----:B------:R-:W-:-:S13]  /*05c0*/  ISETP.GE.U32.AND.EX P0, PT, R5, 0x24924924, PT, P0 ;  /* 0x249249240500780c */ /* 0x000fda0003f06100 */
        /* <DEDUP_REMOVED lines=13> */
[----:B------:R-:W-:-:S04]  /*06a0*/  SHF.R.S64 R0, R0, 0x1, R5 ;  /* 0x0000000100007819 */ /* 0x000fc80000001005 */
[----:B------:R-:W-:Y:S02]  /*06b0*/  LEA.HI R12, P0, R5, R0, RZ, 0x1 ;  /* 0x00000000050c7211 */ /* 0x000fe400078108ff */
[----:B------:R-:W-:-:S04]  /*06c0*/  SHF.R.S32.HI R0, RZ, 0x1, R5 ;  /* 0x00000001ff007819 */ /* 0x000fc80000011405 */
[----:B------:R-:W-:Y:S01]  /*06d0*/  IADD3.X R13, PT, PT, RZ, R0, RZ, P0, !PT ;  /* 0x00000000ff0d7210 */ /* 0x000fe200007fe4ff */
[----:B------:R-:W-:Y:S06]  /*06e0*/  BRA `(.L_x_3) ;  /* 0x0000000000807947 */ /* 0x000fec0003800000 */
.L_x_6:
[----:B------:R-:W-:Y:S01]  /*06f0*/  ISETP.GE.U32.AND P0, PT, R4, 0x1, PT ;  /* 0x000000010400780c */ /* 0x000fe20003f06070 */
[----:B------:R-:W-:Y:S01]  /*0700*/  BSSY.RECONVERGENT B1, `(.L_x_7) ;  /* 0x000001c000017945 */ /* 0x000fe20003800200 */
[----:B------:R-:W-:Y:S02]  /*0710*/  IMAD.MOV.U32 R9, RZ, RZ, RZ ;  /* 0x000000ffff097224 */ /* 0x000fe400078e00ff */
[----:B------:R-:W-:Y:S01]  /*0720*/  ISETP.GE.AND.EX P0, PT, R0, RZ, PT, P0 ;  /* 0x000000ff0000720c */ /* 0x000fe20003f06300 */
[----:B------:R-:W-:-:S12]  /*0730*/  IMAD.MOV.U32 R5, RZ, RZ, RZ ;  /* 0x000000ffff057224 */ /* 0x000fd800078e00ff */
[----:B------:R-:W-:Y:S05]  /*0740*/  @!P0 BRA `(.L_x_8) ;  /* 0x00000000005c8947 */ /* 0x000fea0003800000 */
[----:B------:R-:W-:Y:S02]  /*0750*/  IMAD.MOV.U32 R9, RZ, RZ, RZ ;  /* 0x000000ffff097224 */ /* 0x000fe400078e00ff */
[----:B------:R-:W-:Y:S02]  /*0760*/  IMAD.MOV.U32 R5, RZ, RZ, RZ ;  /* 0x000000ffff057224 */ /* 0x000fe400078e00ff */
[----:B------:R-:W-:Y:S02]  /*0770*/  IMAD.MOV.U32 R12, RZ, RZ, R4 ;  /* 0x000000ffff0c7224 */ /* 0x000fe400078e0004 */
[----:B------:R-:W-:-:S07]  /*0780*/  IMAD.MOV.U32 R13, RZ, RZ, R0 ;  /* 0x000000ffff0d7224 */ /* 0x000fce00078e0000 */
.L_x_9:
[----:B------:R-:W-:-:S04]  /*0790*/  IMAD.WIDE.U32 R14, R13, -0x33333333, RZ ;  /* 0xcccccccd0d0e7825 */ /* 0x000fc800078e00ff */
[----:B------:R-:W-:-:S04]  /*07a0*/  IMAD.WIDE.U32 R18, R12, -0x33333333, RZ ;  /* 0xcccccccd0c127825 */ /* 0x000fc800078e00ff */
[----:B------:R-:W-:-:S04]  /*07b0*/  IMAD.WIDE.U32 R14, P0, R12, -0x33333334, R14 ;  /* 0xcccccccc0c0e7825 */ /* 0x000fc8000780000e */
[----:B------:R-:W-:Y:S01]  /*07c0*/  IMAD.X R21, RZ, RZ, RZ, P0 ;  /* 0x000000ffff157224 */ /* 0x000fe200000e06ff */
[----:B------:R-:W-:Y:S02]  /*07d0*/  IADD3 RZ, P0, PT, R19, R14, RZ ;  /* 0x0000000e13ff7210 */ /* 0x000fe40007f1e0ff */
[----:B------:R-:W-:-:S05]  /*07e0*/  MOV R20, R15 ;  /* 0x0000000f00147202 */ /* 0x000fca0000000f00 */
[----:B------:R-:W-:Y:S01]  /*07f0*/  IMAD.WIDE.U32.X R20, R13, -0x33333334, R20, P0 ;  /* 0xcccccccc0d147825 */ /* 0x000fe200000e0414 */
[----:B------:R-:W-:-:S04]  /*0800*/  ISETP.GT.U32.AND P0, PT, R12, 0x9, PT ;  /* 0x000000090c00780c */ /* 0x000fc80003f04070 */
[--C-:B------:R-:W-:Y:S02]  /*0810*/  SHF.R.U64 R17, R20, 0x3, R21.reuse ;  /* 0x0000000314117819 */ /* 0x100fe40000001215 */
[----:B------:R-:W-:Y:S02]  /*0820*/  SHF.R.U32.HI R20, RZ, 0x3, R21 ;  /* 0x00000003ff147819 */ /* 0x000fe40000011615 */
[----:B------:R-:W-:Y:S01]  /*0830*/  ISETP.GT.U32.AND.EX P0, PT, R13, RZ, PT, P0 ;  /* 0x000000ff0d00720c */ /* 0x000fe20003f04100 */
[----:B------:R-:W-:-:S04]  /*0840*/  IMAD.WIDE.U32 R14, R17, -0xa, R12 ;  /* 0xfffffff6110e7825 */ /* 0x000fc800078e000c */
[----:B------:R-:W-:Y:S01]  /*0850*/  IMAD R8, R20, -0xa, RZ ;  /* 0xfffffff614087824 */ /* 0x000fe200078e02ff */
[----:B------:R-:W-:Y:S01]  /*0860*/  IADD3 R9, P1, PT, R9, R14, RZ ;  /* 0x0000000e09097210 */ /* 0x000fe20007f3e0ff */
[----:B------:R-:W-:Y:S02]  /*0870*/  IMAD.MOV.U32 R12, RZ, RZ, R17 ;  /* 0x000000ffff0c7224 */ /* 0x000fe400078e0011 */
[----:B------:R-:W-:Y:S01]  /*0880*/  IMAD.MOV.U32 R13, RZ, RZ, R20 ;  /* 0x000000ffff0d7224 */ /* 0x000fe200078e0014 */
[----:B------:R-:W-:-:S05]  /*0890*/  IADD3 R14, PT, PT, R15, -R17, R8 ;  /* 0x800000110f0e7210 */ /* 0x000fca0007ffe008 */
[----:B------:R-:W-:Y:S01]  /*08a0*/  IMAD.X R5, R5, 0x1, R14, P1 ;  /* 0x0000000105057824 */ /* 0x000fe200008e060e */
[----:B------:R-:W-:Y:S06]  /*08b0*/  @P0 BRA `(.L_x_9) ;  /* 0xfffffffc00b40947 */ /* 0x000fec000383ffff */
.L_x_8:
[----:B0-----:R-:W-:Y:S05]  /*08c0*/  BSYNC.RECONVERGENT B1 ;  /* 0x0000000000017941 */ /* 0x001fea0003800200 */
.L_x_7:
[----:B------:R-:W-:-:S05]  /*08d0*/  IADD3 R12, P0, PT, R4, R9, RZ ;  /* 0x00000009040c7210 */ /* 0x000fca0007f1e0ff */
[----:B------:R-:W-:-:S08]  /*08e0*/  IMAD.X R13, R0, 0x1, R5, P0 ;  /* 0x00000001000d7824 */ /* 0x000fd000000e0605 */
.L_x_3:
[----:B0-----:R-:W-:Y:S05]  /*08f0*/  BSYNC.RECONVERGENT B0 ;  /* 0x0000000000007941 */ /* 0x001fea0003800200 */
.L_x_2:
[----:B------:R-:W-:Y:S02]  /*0900*/  ISETP.GT.U32.AND P0, PT, R12, RZ, PT ;  /* 0x000000ff0c00720c */ /* 0x000fe40003f04070 */
[----:B------:R-:W-:Y:S02]  /*0910*/  IADD3 R10, P1, PT, R10, 0x1, RZ ;  /* 0x000000010a0a7810 */ /* 0x000fe40007f3e0ff */
[----:B------:R-:W-:-:S03]  /*0920*/  ISETP.GT.AND.EX P0, PT, R13, RZ, PT, P0 ;  /* 0x000000ff0d00720c */ /* 0x000fc60003f04300 */
[----:B------:R-:W-:-:S10]  /*0930*/  IMAD.X R11, RZ, RZ, R11, P1 ;  /* 0x000000ffff0b7224 */ /* 0x000fd400008e060b */
[----:B------:R-:W-:Y:S05]  /*0940*/  @P0 BRA `(.L_x_10) ;  /* 0xfffffff800000947 */ /* 0x000fea000383ffff */
[----:B------:R0:W-:Y:S01]  /*0950*/  STL.64 [R1], R2 ;  /* 0x0000000201007387 */ /* 0x0001e20000100a00 */
[----:B------:R-:W-:Y:S01]  /*0960*/  MOV R0, 0x0 ;  /* 0x0000000000007802 */ /* 0x000fe20000000f00 */
[----:B------:R-:W1:Y:S02]  /*0970*/  LDCU.64 UR4, c[0x4][0x8] ;  /* 0x01000100ff0477ac */ /* 0x000e640008000a00 */
[----:B------:R2:W-:Y:S01]  /*0980*/  STL.64 [R1+0x8], R10 ;  /* 0x0000080a01007387 */ /* 0x0005e20000100a00 */
[----:B------:R2:W3:Y:S01]  /*0990*/  LDC.64 R8, c[0x4][R0] ;  /* 0x0100000000087b82 */ /* 0x0004e20000000a00 */
[----:B0-----:R-:W-:Y:S01]  /*09a0*/  IMAD.MOV.U32 R2, RZ, RZ, R12 ;  /* 0x000000ffff027224 */ /* 0x001fe200078e000c */
[----:B------:R-:W-:-:S05]  /*09b0*/  MOV R3, R13 ;  /* 0x0000000d00037202 */ /* 0x000fca0000000f00 */
[----:B------:R2:W-:Y:S01]  /*09c0*/  STL.64 [R1+0x10], R2 ;  /* 0x0000100201007387 */ /* 0x0005e20000100a00 */
[----:B-1----:R-:W-:Y:S02]  /*09d0*/  IMAD.U32 R4, RZ, RZ, UR4 ;  /* 0x00000004ff047e24 */ /* 0x002fe4000f8e00ff */
[----:B------:R-:W-:-:S07]  /*09e0*/  IMAD.U32 R5, RZ, RZ, UR5 ;  /* 0x00000005ff057e24 */ /* 0x000fce000f8e00ff */
[----:B------:R-:W-:-:S07]  /*09f0*/  LEPC R20, `(.L_x_11) ;  /* 0x000000001014794e */ /* 0x000fce0000000000 */
[----:B--23--:R-:W-:Y:S05]  /*0a00*/  CALL.ABS.NOINC R8 ;  /* 0x0000000008007343 */ /* 0x00cfea0003c00000 */
.L_x_11:
[----:B------:R-:W0:Y:S01]  /*0a10*/  LDCU.64 UR4, c[0x0][0x390] ;  /* 0x00007200ff0477ac */ /* 0x000e220008000a00 */
[----:B------:R-:W-:Y:S01]  /*0a20*/  IMAD.MOV.U32 R5, RZ, RZ, -0x1 ;  /* 0xffffffffff057424 */ /* 0x000fe200078e00ff */
[----:B0-----:R-:W-:-:S04]  /*0a30*/  LEA R2, P0, R16, UR4, 0x2 ;  /* 0x0000000410027c11 */ /* 0x001fc8000f8010ff */
[----:B------:R-:W-:-:S05]  /*0a40*/  LEA.HI.X R3, R16, UR5, RZ, 0x2, P0 ;  /* 0x0000000510037c11 */ /* 0x000fca00080f14ff */
[----:B------:R-:W-:Y:S01]  /*0a50*/  STG.E desc[UR36][R2.64], R5 ;  /* 0x0000000502007986 */ /* 0x000fe2000c101924 */
[----:B------:R-:W-:Y:S05]  /*0a60*/  EXIT ;  /* 0x000000000000794d */ /* 0x000fea0003800000 */
.L_x_1:
[----:B0-----:R-:W-:Y:S05]  /*0a70*/  BSYNC.RECONVERGENT B6 ;  /* 0x0000000000067941 */ /* 0x001fea0003800200 */
.L_x_0:
[----:B------:R-:W-:-:S04]  /*0a80*/  ISETP.GE.U32.AND P0, PT, R10, -0x2b5af000, PT ;  /* 0xd4a510000a00780c */ /* 0x000fc80003f06070 */
[----:B------:R-:W-:-:S13]  /*0a90*/  ISETP.GE.U32.AND.EX P0, PT, R11, 0xe8, PT, P0 ;  /* 0x000000e80b00780c */ /* 0x000fda0003f06100 */
[----:B------:R-:W-:Y:S05]  /*0aa0*/  @!P0 BRA `(.L_x_12) ;  /* 0x0000000000548947 */ /* 0x000fea0003800000 */
[----:B------:R-:W-:Y:S01]  /*0ab0*/  IMAD.MOV.U32 R8, RZ, RZ, R2 ;  /* 0x000000ffff087224 */ /* 0x000fe200078e0002 */
[----:B------:R-:W-:Y:S01]  /*0ac0*/  MOV R0, 0x0 ;  /* 0x0000000000007802 */ /* 0x000fe20000000f00 */
[----:B------:R-:W-:Y:S01]  /*0ad0*/  IMAD.MOV.U32 R9, RZ, RZ, R3 ;  /* 0x000000ffff097224 */ /* 0x000fe200078e0003 */
[----:B------:R-:W-:Y:S01]  /*0ae0*/  MOV R3, R11 ;  /* 0x0000000b00037202 */ /* 0x000fe20000000f00 */
[----:B------:R-:W-:Y:S01]  /*0af0*/  IMAD.MOV.U32 R2, RZ, RZ, R10 ;  /* 0x000000ffff027224 */ /* 0x000fe200078e000a */
[----:B------:R-:W0:Y:S01]  /*0b00*/  LDCU.64 UR4, c[0x4][0x10] ;  /* 0x01000200ff0477ac */ /* 0x000e220008000a00 */
[----:B------:R1:W2:Y:S01]  /*0b10*/  LDC.64 R10, c[0x4][R0] ;  /* 0x01000000000a7b82 */ /* 0x0002a20000000a00 */
[----:B------:R-:W-:Y:S04]  /*0b20*/  STL.64 [R1], R8 ;  /* 0x0000000801007387 */ /* 0x000fe80000100a00 */
[----:B------:R3:W-:Y:S02]  /*0b30*/  STL.64 [R1+0x8], R2 ;  /* 0x0000080201007387 */ /* 0x0007e40000100a00 */
[----:B---3--:R-:W-:-:S02]  /*0b40*/  IMAD.MOV.U32 R2, RZ, RZ, R12 ;  /* 0x000000ffff027224 */ /* 0x008fc400078e000c */
[----:B------:R-:W-:Y:S02]  /*0b50*/  IMAD.MOV.U32 R3, RZ, RZ, R13 ;  /* 0x000000ffff037224 */ /* 0x000fe400078e000d */
[----:B0-----:R-:W-:Y:S02]  /*0b60*/  IMAD.U32 R4, RZ, RZ, UR4 ;  /* 0x00000004ff047e24 */ /* 0x001fe4000f8e00ff */
[----:B------:R-:W-:Y:S01]  /*0b70*/  IMAD.U32 R5, RZ, RZ, UR5 ;  /* 0x00000005ff057e24 */ /* 0x000fe2000f8e00ff */
[----:B------:R1:W-:Y:S06]  /*0b80*/  STL.64 [R1+0x10], R2 ;  /* 0x0000100201007387 */ /* 0x0003ec0000100a00 */
[----:B------:R-:W-:-:S07]  /*0b90*/  LEPC R20, `(.L_x_13) ;  /* 0x000000001014794e */ /* 0x000fce0000000000 */
[----:B-12---:R-:W-:Y:S05]  /*0ba0*/  CALL.ABS.NOINC R10 ;  /* 0x000000000a007343 */ /* 0x006fea0003c00000 */
.L_x_13:
[----:B------:R-:W0:Y:S02]  /*0bb0*/  LDCU.64 UR4, c[0x0][0x390] ;  /* 0x00007200ff0477ac */ /* 0x000e240008000a00 */
[----:B0-----:R-:W-:-:S04]  /*0bc0*/  LEA R2, P0, R16, UR4, 0x2 ;  /* 0x0000000410027c11 */ /* 0x001fc8000f8010ff */
[----:B------:R-:W-:-:S05]  /*0bd0*/  LEA.HI.X R3, R16, UR5, RZ, 0x2, P0 ;  /* 0x0000000510037c11 */ /* 0x000fca00080f14ff */
[----:B------:R-:W-:Y:S01]  /*0be0*/  STG.E desc[UR36][R2.64], RZ ;  /* 0x000000ff02007986 */ /* 0x000fe2000c101924 */
[----:B------:R-:W-:Y:S05]  /*0bf0*/  EXIT ;  /* 0x000000000000794d */ /* 0x000fea0003800000 */
.L_x_12:
[----:B------:R-:W0:Y:S01]  /*0c00*/  LDCU.64 UR4, c[0x0][0x390] ;  /* 0x00007200ff0477ac */ /* 0x000e220008000a00 */
[----:B------:R-:W-:Y:S01]  /*0c10*/  IMAD.MOV.U32 R5, RZ, RZ, 0x1 ;  /* 0x00000001ff057424 */ /* 0x000fe200078e00ff */
[----:B0-----:R-:W-:-:S04]  /*0c20*/  LEA R2, P0, R16, UR4, 0x2 ;  /* 0x0000000410027c11 */ /* 0x001fc8000f8010ff */
[----:B------:R-:W-:-:S05]  /*0c30*/  LEA.HI.X R3, R16, UR5, RZ, 0x2, P0 ;  /* 0x0000000510037c11 */ /* 0x000fca00080f14ff */
[----:B------:R-:W-:Y:S01]  /*0c40*/  STG.E desc[UR36][R2.64], R5 ;  /* 0x0000000502007986 */ /* 0x000fe2000c101924 */
[----:B------:R-:W-:Y:S05]  /*0c50*/  EXIT ;  /* 0x000000000000794d */ /* 0x000fea0003800000 */
.L_x_14:
[----:B------:R-:W-:-:S00]  /*0c60*/  BRA `(.L_x_14) ;  /* 0xfffffffc00fc7947 */ /* 0x000fc0000383ffff */
[----:B------:R-:W-:-:S00]  /*0c70*/  NOP ;  /* 0x0000000000007918 */ /* 0x000fc00000000000 */
        /* <DEDUP_REMOVED lines=8> */
.L_x_15:


//--------------------- .nv.global.init           --------------------------
	.section	.nv.global.init,"aw",@progbits
.nv.global.init:
	.type		$str$1,@object
	.size		$str$1,($str - $str$1)
$str$1:
        /*0000*/ 	.byte	0x4f, 0x20, 0x6e, 0x75, 0x6d, 0x65, 0x72, 0x6f, 0x20, 0x25, 0x6c, 0x6c, 0x64, 0x20, 0x6e, 0x61
        /*0010*/ 	.byte	0x6f, 0x20, 0x63, 0x6f, 0x6e, 0x76, 0x65, 0x72, 0x67, 0x69, 0x75, 0x20, 0x28, 0x3e, 0x25, 0x6c
        /*0020*/ 	.byte	0x6c, 0x64, 0x20, 0x69, 0x74, 0x65, 0x72, 0x61, 0x63, 0x6f, 0x65, 0x73, 0x29, 0x2e, 0x20, 0x75
        /*0030*/ 	.byte	0x6c, 0x74, 0x69, 0x6d, 0x6f, 0x20, 0x76, 0x61, 0x6c, 0x6f, 0x72, 0x20, 0x3d, 0x20, 0x25, 0x6c
        /*0040*/ 	.byte	0x6c, 0x64, 0x0a, 0x00
	.type		$str,@object
	.size		$str,(.L_0 - $str)
$str:
        /*0044*/ 	.byte	0x4f, 0x20, 0x6e, 0x75, 0x6d, 0x65, 0x72, 0x6f, 0x20, 0x25, 0x6c, 0x6c, 0x64, 0x20, 0x67, 0x65
        /*0054*/ 	.byte	0x72, 0x6f, 0x75, 0x20, 0x76, 0x61, 0x6c, 0x6f, 0x72, 0x20, 0x69, 0x6e, 0x76, 0x61, 0x6c, 0x69
        /*0064*/ 	.byte	0x64, 0x6f, 0x2f, 0x6f, 0x76, 0x65, 0x72, 0x66, 0x6c, 0x6f, 0x77, 0x20, 0x65, 0x6d, 0x20, 0x25
        /*0074*/ 	.byte	0x6c, 0x6c, 0x64, 0x20, 0x69, 0x74, 0x65, 0x72, 0x61, 0x63, 0x6f, 0x65, 0x73, 0x2e, 0x20, 0x75
        /*0084*/ 	.byte	0x6c, 0x74, 0x69, 0x6d, 0x6f, 0x20, 0x76, 0x61, 0x6c, 0x6f, 0x72, 0x20, 0x3d, 0x20, 0x25, 0x6c
        /*0094*/ 	.byte	0x6c, 0x64, 0x0a, 0x00
.L_0:


//--------------------- .nv.shared.reserved.0     --------------------------
	.section	.nv.shared.reserved.0,"aw",@nobits
	.weak		__nv_reservedSMEM_offset_0_alias
	.size		__nv_reservedSMEM_offset_0_alias, 0, 64
	.other		__nv_reservedSMEM_offset_0_alias,@"STO_CUDA_RESERVED_SHARED STV_DEFAULT"
__nv_reservedSMEM_offset_0_alias:
	.zero		0
	.zero		64


//--------------------- .nv.constant0._Z23testeConvergenciaKernelxxPi --------------------------
	.section	.nv.constant0._Z23testeConvergenciaKernelxxPi,"a",@progbits
	.sectionflags	@""
	.align	4
.nv.constant0._Z23testeConvergenciaKernelxxPi:
	.zero		920


//--------------------- SYMBOLS --------------------------

	.type		.nv.reservedSmem.offset0,@object
	.size		.nv.reservedSmem.offset0,0x4
	.type		vprintf,@function
